//
// Generated by NVIDIA NVVM Compiler
//
// Compiler Build ID: CL-36424714
// Cuda compilation tools, release 13.0, V13.0.88
// Based on NVVM 20.0.0
//

.version 9.0
.target sm_100
.address_size 64

	// .globl	_Z11vectors_addPdS_S_

.visible .entry _Z11vectors_addPdS_S_(
	.param .u64 .ptr .align 1 _Z11vectors_addPdS_S__param_0,
	.param .u64 .ptr .align 1 _Z11vectors_addPdS_S__param_1,
	.param .u64 .ptr .align 1 _Z11vectors_addPdS_S__param_2
)
{
	.reg .b32 	%r<5>;
	.reg .b64 	%rd<11>;
	.reg .b64 	%fd<4>;

	ld.param.u64 	%rd1, [_Z11vectors_addPdS_S__param_0];
	ld.param.u64 	%rd2, [_Z11vectors_addPdS_S__param_1];
	ld.param.u64 	%rd3, [_Z11vectors_addPdS_S__param_2];
	cvta.to.global.u64 	%rd4, %rd3;
	cvta.to.global.u64 	%rd5, %rd2;
	cvta.to.global.u64 	%rd6, %rd1;
	mov.u32 	%r1, %tid.x;
	mov.u32 	%r2, %ctaid.x;
	mov.u32 	%r3, %ntid.x;
	mad.lo.s32 	%r4, %r2, %r3, %r1;
	mul.wide.s32 	%rd7, %r4, 8;
	add.s64 	%rd8, %rd6, %rd7;
	ld.global.f64 	%fd1, [%rd8];
	add.s64 	%rd9, %rd5, %rd7;
	ld.global.f64 	%fd2, [%rd9];
	add.f64 	%fd3, %fd1, %fd2;
	add.s64 	%rd10, %rd4, %rd7;
	st.global.f64 	[%rd10], %fd3;
	ret;

}


// ===== COMPILED SASS (sm_100) =====

	.target	sm_100

	.elftype	@"ET_EXEC"


//--------------------- .note.nv.tkinfo           --------------------------
	.section	.note.nv.tkinfo,"",@"SHT_NOTE"
	.sectionflags	@"SHF_NOTE_NV_TKINFO"
	.tkinfo
        /*0018*/ 	.word	0x00000002
        /*0030*/ 	.string	""
        /*0030*/ 	.string	"ptxas"
        /*0030*/ 	.string	"Cuda compilation tools, release 13.0, V13.0.88"
        /*0030*/ 	.string	"Build cuda_13.0.r13.0/compiler.36424714_0"
        /*0030*/ 	.string	"-arch sm_100 -m 64 "



//--------------------- .note.nv.cuinfo           --------------------------
	.section	.note.nv.cuinfo,"",@"SHT_NOTE"
	.sectionflags	@"SHF_NOTE_NV_CUINFO"
        /*0018*/ 	.short	0x0002
        /*001a*/ 	.short	0x0064
        /*001c*/ 	.short	0x0082
	.zero		2


//--------------------- .nv.info                  --------------------------
	.section	.nv.info,"",@"SHT_CUDA_INFO"
	.align	4


	//----- nvinfo : EIATTR_REGCOUNT
	.align		4
        /*0000*/ 	.byte	0x04, 0x2f
        /*0002*/ 	.short	(.L_1 - .L_0)
	.align		4
.L_0:
        /*0004*/ 	.word	index@(_Z11vectors_addPdS_S_)
        /*0008*/ 	.word	0x0000000e


	//----- nvinfo : EIATTR_FRAME_SIZE
	.align		4
.L_1:
        /*000c*/ 	.byte	0x04, 0x11
        /*000e*/ 	.short	(.L_3 - .L_2)
	.align		4
.L_2:
        /*0010*/ 	.word	index@(_Z11vectors_addPdS_S_)
        /*0014*/ 	.word	0x00000000


	//----- nvinfo : EIATTR_MIN_STACK_SIZE
	.align		4
.L_3:
        /*0018*/ 	.byte	0x04, 0x12
        /*001a*/ 	.short	(.L_5 - .L_4)
	.align		4
.L_4:
        /*001c*/ 	.word	index@(_Z11vectors_addPdS_S_)
        /*0020*/ 	.word	0x00000000
.L_5:


//--------------------- .nv.compat                --------------------------
	.section	.nv.compat,"",@"SHT_CUDA_COMPAT_INFO"
	.align	4
        /*0000*/ 	.byte	0x02, 0x09, 0x00, 0x00, 0x02, 0x02, 0x01, 0x00, 0x02, 0x05, 0x05, 0x00, 0x03, 0x07, 0x01, 0x01
        /*0010*/ 	.byte	0x02, 0x03, 0x00, 0x00, 0x02, 0x06, 0x01, 0x00, 0x04, 0x0b, 0x08, 0x00, 0x01, 0x00, 0x00, 0x00
        /*0020*/ 	.byte	0x00, 0x00, 0x00, 0x00


//--------------------- .nv.info._Z11vectors_addPdS_S_ --------------------------
	.section	.nv.info._Z11vectors_addPdS_S_,"",@"SHT_CUDA_INFO"
	.sectionflags	@""
	.align	4


	//----- nvinfo : EIATTR_CUDA_API_VERSION
	.align		4
        /*0000*/ 	.byte	0x04, 0x37
        /*0002*/ 	.short	(.L_7 - .L_6)
.L_6:
        /*0004*/ 	.word	0x00000082


	//----- nvinfo : EIATTR_KPARAM_INFO
	.align		4
.L_7:
        /*0008*/ 	.byte	0x04, 0x17
        /*000a*/ 	.short	(.L_9 - .L_8)
.L_8:
        /*000c*/ 	.word	0x00000000
        /*0010*/ 	.short	0x0002
        /*0012*/ 	.short	0x0010
        /*0014*/ 	.byte	0x00, 0xf5, 0x21, 0x00


	//----- nvinfo : EIATTR_KPARAM_INFO
	.align		4
.L_9:
        /*0018*/ 	.byte	0x04, 0x17
        /*001a*/ 	.short	(.L_11 - .L_10)
.L_10:
        /*001c*/ 	.word	0x00000000
        /*0020*/ 	.short	0x0001
        /*0022*/ 	.short	0x0008
        /*0024*/ 	.byte	0x00, 0xf5, 0x21, 0x00


	//----- nvinfo : EIATTR_KPARAM_INFO
	.align		4
.L_11:
        /*0028*/ 	.byte	0x04, 0x17
        /*002a*/ 	.short	(.L_13 - .L_12)
.L_12:
        /*002c*/ 	.word	0x00000000
        /*0030*/ 	.short	0x0000
        /*0032*/ 	.short	0x0000
        /*0034*/ 	.byte	0x00, 0xf5, 0x21, 0x00


	//----- nvinfo : EIATTR_SPARSE_MMA_MASK
	.align		4
.L_13:
        /*0038*/ 	.byte	0x03, 0x50
        /*003a*/ 	.short	0x0000


	//----- nvinfo : EIATTR_MAXREG_COUNT
	.align		4
        /*003c*/ 	.byte	0x03, 0x1b
        /*003e*/ 	.short	0x00ff


	//----- nvinfo : EIATTR_MERCURY_ISA_VERSION
	.align		4
        /*0040*/ 	.byte	0x03, 0x5f
        /*0042*/ 	.short	0x0101


	//----- nvinfo : EIATTR_VRC_CTA_INIT_COUNT
	.align		4
        /*0044*/ 	.byte	0x02, 0x4a
	.zero		1
	.zero		1


	//----- nvinfo : EIATTR_EXIT_INSTR_OFFSETS
	.align		4
        /*0048*/ 	.byte	0x04, 0x1c
        /*004a*/ 	.short	(.L_15 - .L_14)


	//   ....[0]....
.L_14:
        /*004c*/ 	.word	0x00000100


	//----- nvinfo : EIATTR_CBANK_PARAM_SIZE
	.align		4
.L_15:
        /*0050*/ 	.byte	0x03, 0x19
        /*0052*/ 	.short	0x0018


	//----- nvinfo : EIATTR_PARAM_CBANK
	.align		4
        /*0054*/ 	.byte	0x04, 0x0a
        /*0056*/ 	.short	(.L_17 - .L_16)
	.align		4
.L_16:
        /*0058*/ 	.word	index@(.nv.constant0._Z11vectors_addPdS_S_)
        /*005c*/ 	.short	0x0380
        /*005e*/ 	.short	0x0018


	//----- nvinfo : EIATTR_SW_WAR
	.align		4
.L_17:
        /*0060*/ 	.byte	0x04, 0x36
        /*0062*/ 	.short	(.L_19 - .L_18)
.L_18:
        /*0064*/ 	.word	0x00000008
.L_19:


//--------------------- .nv.callgraph             --------------------------
	.section	.nv.callgraph,"",@"SHT_CUDA_CALLGRAPH"
	.align	4
	.sectionentsize	8
	.align		4
        /*0000*/ 	.word	0x00000000
	.align		4
        /*0004*/ 	.word	0xffffffff
	.align		4
        /*0008*/ 	.word	0x00000000
	.align		4
        /*000c*/ 	.word	0xfffffffe
	.align		4
        /*0010*/ 	.word	0x00000000
	.align		4
        /*0014*/ 	.word	0xfffffffd
	.align		4
        /*0018*/ 	.word	0x00000000
	.align		4
        /*001c*/ 	.word	0xfffffffc


//--------------------- .text._Z11vectors_addPdS_S_ --------------------------
	.section	.text._Z11vectors_addPdS_S_,"ax",@progbits
	.align	128
        .global         _Z11vectors_addPdS_S_
        .type           _Z11vectors_addPdS_S_,@function
        .size           _Z11vectors_addPdS_S_,(.L_x_1 - _Z11vectors_addPdS_S_)
        .other          _Z11vectors_addPdS_S_,@"STO_CUDA_ENTRY STV_DEFAULT"
_Z11vectors_addPdS_S_:
.text._Z11vectors_addPdS_S_:
[----:B------:R-:W-:Y:S01]  /*0000*/  LDC R1, c[0x0][0x37c] ;  /* 0x0000df00ff017b82 */ /* 0x000fe20000000800 */
[----:B------:R-:W0:Y:S07]  /*0010*/  S2R R11, SR_TID.X ;  /* 0x00000000000b7919 */ /* 0x000e2e0000002100 */
[----:B------:R-:W0:Y:S01]  /*0020*/  S2UR UR6, SR_CTAID.X ;  /* 0x00000000000679c3 */ /* 0x000e220000002500 */
[----:B------:R-:W1:Y:S07]  /*0030*/  LDCU.64 UR4, c[0x0][0x358] ;  /* 0x00006b00ff0477ac */ /* 0x000e6e0008000a00 */
[----:B------:R-:W0:Y:S08]  /*0040*/  LDC R0, c[0x0][0x360] ;  /* 0x0000d800ff007b82 */ /* 0x000e300000000800 */
[----:B------:R-:W2:Y:S08]  /*0050*/  LDC.64 R2, c[0x0][0x380] ;  /* 0x0000e000ff027b82 */ /* 0x000eb00000000a00 */
[----:B------:R-:W3:Y:S01]  /*0060*/  LDC.64 R4, c[0x0][0x388] ;  /* 0x0000e200ff047b82 */ /* 0x000ee20000000a00 */
[----:B0-----:R-:W-:-:S07]  /*0070*/  IMAD R11, R0, UR6, R11 ;  /* 0x00000006000b7c24 */ /* 0x001fce000f8e020b */
[----:B------:R-:W0:Y:S01]  /*0080*/  LDC.64 R8, c[0x0][0x390] ;  /* 0x0000e400ff087b82 */ /* 0x000e220000000a00 */
[----:B--2---:R-:W-:-:S06]  /*0090*/  IMAD.WIDE R2, R11, 0x8, R2 ;  /* 0x000000080b027825 */ /* 0x004fcc00078e0202 */
[----:B-1----:R-:W2:Y:S01]  /*00a0*/  LDG.E.64 R2, desc[UR4][R2.64] ;  /* 0x0000000402027981 */ /* 0x002ea2000c1e1b00 */
[----:B---3--:R-:W-:-:S06]  /*00b0*/  IMAD.WIDE R4, R11, 0x8, R4 ;  /* 0x000000080b047825 */ /* 0x008fcc00078e0204 */
[----:B------:R-:W2:Y:S01]  /*00c0*/  LDG.E.64 R4, desc[UR4][R4.64] ;  /* 0x0000000404047981 */ /* 0x000ea2000c1e1b00 */
[----:B0-----:R-:W-:Y:S01]  /*00d0*/  IMAD.WIDE R8, R11, 0x8, R8 ;  /* 0x000000080b087825 */ /* 0x001fe200078e0208 */
[----:B--2---:R-:W-:-:S07]  /*00e0*/  DADD R6, R2, R4 ;  /* 0x0000000002067229 */ /* 0x004fce0000000004 */
[----:B------:R-:W-:Y:S01]  /*00f0*/  STG.E.64 desc[UR4][R8.64], R6 ;  /* 0x0000000608007986 */ /* 0x000fe2000c101b04 */
[----:B------:R-:W-:Y:S05]  /*0100*/  EXIT ;  /* 0x000000000000794d */ /* 0x000fea0003800000 */
.L_x_0:
[----:B------:R-:W-:-:S00]  /*0110*/  BRA `(.L_x_0) ;  /* 0xfffffffc00fc7947 */ /* 0x000fc0000383ffff */
[----:B------:R-:W-:-:S00]  /*0120*/  NOP ;  /* 0x0000000000007918 */ /* 0x000fc00000000000 */
        /* <DEDUP_REMOVED lines=13> */
.L_x_1:


//--------------------- .nv.shared.reserved.0     --------------------------
	.section	.nv.shared.reserved.0,"aw",@nobits
	.weak		__nv_reservedSMEM_offset_0_alias
	.size		__nv_reservedSMEM_offset_0_alias, 0, 64
	.other		__nv_reservedSMEM_offset_0_alias,@"STO_CUDA_RESERVED_SHARED STV_DEFAULT"
__nv_reservedSMEM_offset_0_alias:
	.zero		0
	.zero		64


//--------------------- .nv.constant0._Z11vectors_addPdS_S_ --------------------------
	.section	.nv.constant0._Z11vectors_addPdS_S_,"a",@progbits
	.sectionflags	@""
	.align	4
.nv.constant0._Z11vectors_addPdS_S_:
	.zero		920


//--------------------- SYMBOLS --------------------------

	.type		.nv.reservedSmem.offset0,@object
	.size		.nv.reservedSmem.offset0,0x4
